//
// Generated by NVIDIA NVVM Compiler
//
// Compiler Build ID: CL-36424714
// Cuda compilation tools, release 13.0, V13.0.88
// Based on NVVM 20.0.0
//

.version 9.0
.target sm_100
.address_size 64

	// .globl	_Z11device_callv
.extern .func  (.param .b32 func_retval0) vprintf
(
	.param .b64 vprintf_param_0,
	.param .b64 vprintf_param_1
)
;
.global .align 1 .b8 $str[25] = {114, 101, 115, 49, 32, 124, 32, 111, 114, 105, 58, 32, 37, 102, 44, 32, 99, 118, 116, 58, 32, 37, 100, 10};
.global .align 1 .b8 $str$1[25] = {114, 101, 115, 50, 32, 124, 32, 111, 114, 105, 58, 32, 37, 102, 44, 32, 99, 118, 116, 58, 32, 37, 100, 10};
.global .align 1 .b8 $str$2[25] = {114, 101, 115, 51, 32, 124, 32, 111, 114, 105, 58, 32, 37, 102, 44, 32, 99, 118, 116, 58, 32, 37, 100, 10};
.global .align 1 .b8 $str$3[25] = {114, 101, 115, 52, 32, 124, 32, 111, 114, 105, 58, 32, 37, 102, 44, 32, 99, 118, 116, 58, 32, 37, 100, 10};
.global .align 1 .b8 $str$4[25] = {114, 101, 115, 53, 32, 124, 32, 111, 114, 105, 58, 32, 37, 102, 44, 32, 99, 118, 116, 58, 32, 37, 100, 10};
.global .align 1 .b8 $str$5[25] = {114, 101, 115, 54, 32, 124, 32, 111, 114, 105, 58, 32, 37, 102, 44, 32, 99, 118, 116, 58, 32, 37, 100, 10};
.global .align 1 .b8 $str$6[25] = {114, 101, 115, 55, 32, 124, 32, 111, 114, 105, 58, 32, 37, 102, 44, 32, 99, 118, 116, 58, 32, 37, 100, 10};
.global .align 1 .b8 $str$7[25] = {114, 101, 115, 56, 32, 124, 32, 111, 114, 105, 58, 32, 37, 102, 44, 32, 99, 118, 116, 58, 32, 37, 100, 10};
.global .align 1 .b8 $str$8[25] = {114, 101, 115, 57, 32, 124, 32, 111, 114, 105, 58, 32, 37, 102, 44, 32, 99, 118, 116, 58, 32, 37, 100, 10};
.global .align 1 .b8 $str$9[26] = {114, 101, 115, 49, 48, 32, 124, 32, 111, 114, 105, 58, 32, 37, 102, 44, 32, 99, 118, 116, 58, 32, 37, 100, 10};
.global .align 1 .b8 $str$10[26] = {114, 101, 115, 49, 49, 32, 124, 32, 111, 114, 105, 58, 32, 37, 102, 44, 32, 99, 118, 116, 58, 32, 37, 100, 10};
.global .align 1 .b8 $str$11[26] = {114, 101, 115, 49, 50, 32, 124, 32, 111, 114, 105, 58, 32, 37, 102, 44, 32, 99, 118, 116, 58, 32, 37, 100, 10};
.global .align 1 .b8 $str$12[26] = {114, 101, 115, 49, 51, 32, 124, 32, 111, 114, 105, 58, 32, 37, 102, 44, 32, 99, 118, 116, 58, 32, 37, 100, 10};
.global .align 1 .b8 $str$13[26] = {114, 101, 115, 49, 52, 32, 124, 32, 111, 114, 105, 58, 32, 37, 102, 44, 32, 99, 118, 116, 58, 32, 37, 100, 10};
.global .align 1 .b8 $str$14[26] = {114, 101, 115, 49, 53, 32, 124, 32, 111, 114, 105, 58, 32, 37, 102, 44, 32, 99, 118, 116, 58, 32, 37, 100, 10};
.global .align 1 .b8 $str$15[26] = {114, 101, 115, 49, 54, 32, 124, 32, 111, 114, 105, 58, 32, 37, 102, 44, 32, 99, 118, 116, 58, 32, 37, 100, 10};
.global .align 1 .b8 $str$16[26] = {114, 101, 115, 49, 55, 32, 124, 32, 111, 114, 105, 58, 32, 37, 102, 44, 32, 99, 118, 116, 58, 32, 37, 100, 10};
.global .align 1 .b8 $str$17[26] = {114, 101, 115, 49, 56, 32, 124, 32, 111, 114, 105, 58, 32, 37, 102, 44, 32, 99, 118, 116, 58, 32, 37, 100, 10};
.global .align 1 .b8 $str$18[26] = {114, 101, 115, 49, 57, 32, 124, 32, 111, 114, 105, 58, 32, 37, 102, 44, 32, 99, 118, 116, 58, 32, 37, 100, 10};
.global .align 1 .b8 $str$19[26] = {114, 101, 115, 50, 48, 32, 124, 32, 111, 114, 105, 58, 32, 37, 102, 44, 32, 99, 118, 116, 58, 32, 37, 100, 10};
.global .align 1 .b8 $str$20[26] = {114, 101, 115, 50, 49, 32, 124, 32, 111, 114, 105, 58, 32, 37, 102, 44, 32, 99, 118, 116, 58, 32, 37, 100, 10};

.visible .entry _Z11device_callv()
{
	.local .align 8 .b8 	__local_depot0[16];
	.reg .b64 	%SP;
	.reg .b64 	%SPL;
	.reg .b32 	%r<64>;
	.reg .b32 	%f<22>;
	.reg .b64 	%rd<66>;

	mov.u64 	%SPL, __local_depot0;
	cvta.local.u64 	%SP, %SPL;
	add.u64 	%rd1, %SP, 0;
	add.u64 	%rd2, %SPL, 0;
	mov.f32 	%f1, 0f4141999A;
	// begin inline asm
	cvt.rni.sat.s32.f32 %r1, %f1;
	// end inline asm
	mov.f32 	%f2, 0f41433333;
	// begin inline asm
	cvt.rni.sat.s32.f32 %r2, %f2;
	// end inline asm
	mov.f32 	%f3, 0f4144CCCD;
	// begin inline asm
	cvt.rni.sat.s32.f32 %r3, %f3;
	// end inline asm
	mov.f32 	%f4, 0f41466666;
	// begin inline asm
	cvt.rni.sat.s32.f32 %r4, %f4;
	// end inline asm
	mov.f32 	%f5, 0f41480000;
	// begin inline asm
	cvt.rni.sat.s32.f32 %r5, %f5;
	// end inline asm
	mov.f32 	%f6, 0f4149999A;
	// begin inline asm
	cvt.rni.sat.s32.f32 %r6, %f6;
	// end inline asm
	mov.f32 	%f7, 0f414B3333;
	// begin inline asm
	cvt.rni.sat.s32.f32 %r7, %f7;
	// end inline asm
	mov.f32 	%f8, 0f414CCCCD;
	// begin inline asm
	cvt.rni.sat.s32.f32 %r8, %f8;
	// end inline asm
	mov.f32 	%f9, 0f414E6666;
	// begin inline asm
	cvt.rni.sat.s32.f32 %r9, %f9;
	// end inline asm
	mov.f32 	%f10, 0f41500000;
	// begin inline asm
	cvt.rni.sat.s32.f32 %r10, %f10;
	// end inline asm
	mov.f32 	%f11, 0f4151999A;
	// begin inline asm
	cvt.rni.sat.s32.f32 %r11, %f11;
	// end inline asm
	mov.f32 	%f12, 0f41533333;
	// begin inline asm
	cvt.rni.sat.s32.f32 %r12, %f12;
	// end inline asm
	mov.f32 	%f13, 0f4154CCCD;
	// begin inline asm
	cvt.rni.sat.s32.f32 %r13, %f13;
	// end inline asm
	mov.f32 	%f14, 0f41566666;
	// begin inline asm
	cvt.rni.sat.s32.f32 %r14, %f14;
	// end inline asm
	mov.f32 	%f15, 0f41580000;
	// begin inline asm
	cvt.rni.sat.s32.f32 %r15, %f15;
	// end inline asm
	mov.f32 	%f16, 0f4159999A;
	// begin inline asm
	cvt.rni.sat.s32.f32 %r16, %f16;
	// end inline asm
	mov.f32 	%f17, 0f415B3333;
	// begin inline asm
	cvt.rni.sat.s32.f32 %r17, %f17;
	// end inline asm
	mov.f32 	%f18, 0f415CCCCD;
	// begin inline asm
	cvt.rni.sat.s32.f32 %r18, %f18;
	// end inline asm
	mov.f32 	%f19, 0f415E6666;
	// begin inline asm
	cvt.rni.sat.s32.f32 %r19, %f19;
	// end inline asm
	mov.f32 	%f20, 0f41600000;
	// begin inline asm
	cvt.rni.sat.s32.f32 %r20, %f20;
	// end inline asm
	mov.f32 	%f21, 0f4161999A;
	// begin inline asm
	cvt.rni.sat.s32.f32 %r21, %f21;
	// end inline asm
	mov.b64 	%rd3, 4623001312705904640;
	st.local.u64 	[%rd2], %rd3;
	st.local.u32 	[%rd2+8], %r1;
	mov.u64 	%rd4, $str;
	cvta.global.u64 	%rd5, %rd4;
	{ // callseq 0, 0
	.param .b64 param0;
	st.param.b64 	[param0], %rd5;
	.param .b64 param1;
	st.param.b64 	[param1], %rd1;
	.param .b32 retval0;
	call.uni (retval0), 
	vprintf, 
	(
	param0, 
	param1
	);
	ld.param.b32 	%r22, [retval0];
	} // callseq 0
	mov.b64 	%rd6, 4623057607379124224;
	st.local.u64 	[%rd2], %rd6;
	st.local.u32 	[%rd2+8], %r2;
	mov.u64 	%rd7, $str$1;
	cvta.global.u64 	%rd8, %rd7;
	{ // callseq 1, 0
	.param .b64 param0;
	st.param.b64 	[param0], %rd8;
	.param .b64 param1;
	st.param.b64 	[param1], %rd1;
	.param .b32 retval0;
	call.uni (retval0), 
	vprintf, 
	(
	param0, 
	param1
	);
	ld.param.b32 	%r24, [retval0];
	} // callseq 1
	mov.b64 	%rd9, 4623113902589214720;
	st.local.u64 	[%rd2], %rd9;
	st.local.u32 	[%rd2+8], %r3;
	mov.u64 	%rd10, $str$2;
	cvta.global.u64 	%rd11, %rd10;
	{ // callseq 2, 0
	.param .b64 param0;
	st.param.b64 	[param0], %rd11;
	.param .b64 param1;
	st.param.b64 	[param1], %rd1;
	.param .b32 retval0;
	call.uni (retval0), 
	vprintf, 
	(
	param0, 
	param1
	);
	ld.param.b32 	%r26, [retval0];
	} // callseq 2
	mov.b64 	%rd12, 4623170197262434304;
	st.local.u64 	[%rd2], %rd12;
	st.local.u32 	[%rd2+8], %r4;
	mov.u64 	%rd13, $str$3;
	cvta.global.u64 	%rd14, %rd13;
	{ // callseq 3, 0
	.param .b64 param0;
	st.param.b64 	[param0], %rd14;
	.param .b64 param1;
	st.param.b64 	[param1], %rd1;
	.param .b32 retval0;
	call.uni (retval0), 
	vprintf, 
	(
	param0, 
	param1
	);
	ld.param.b32 	%r28, [retval0];
	} // callseq 3
	mov.b64 	%rd15, 4623226492472524800;
	st.local.u64 	[%rd2], %rd15;
	st.local.u32 	[%rd2+8], %r5;
	mov.u64 	%rd16, $str$4;
	cvta.global.u64 	%rd17, %rd16;
	{ // callseq 4, 0
	.param .b64 param0;
	st.param.b64 	[param0], %rd17;
	.param .b64 param1;
	st.param.b64 	[param1], %rd1;
	.param .b32 retval0;
	call.uni (retval0), 
	vprintf, 
	(
	param0, 
	param1
	);
	ld.param.b32 	%r30, [retval0];
	} // callseq 4
	mov.b64 	%rd18, 4623282787682615296;
	st.local.u64 	[%rd2], %rd18;
	st.local.u32 	[%rd2+8], %r6;
	mov.u64 	%rd19, $str$5;
	cvta.global.u64 	%rd20, %rd19;
	{ // callseq 5, 0
	.param .b64 param0;
	st.param.b64 	[param0], %rd20;
	.param .b64 param1;
	st.param.b64 	[param1], %rd1;
	.param .b32 retval0;
	call.uni (retval0), 
	vprintf, 
	(
	param0, 
	param1
	);
	ld.param.b32 	%r32, [retval0];
	} // callseq 5
	mov.b64 	%rd21, 4623339082355834880;
	st.local.u64 	[%rd2], %rd21;
	st.local.u32 	[%rd2+8], %r7;
	mov.u64 	%rd22, $str$6;
	cvta.global.u64 	%rd23, %rd22;
	{ // callseq 6, 0
	.param .b64 param0;
	st.param.b64 	[param0], %rd23;
	.param .b64 param1;
	st.param.b64 	[param1], %rd1;
	.param .b32 retval0;
	call.uni (retval0), 
	vprintf, 
	(
	param0, 
	param1
	);
	ld.param.b32 	%r34, [retval0];
	} // callseq 6
	mov.b64 	%rd24, 4623395377565925376;
	st.local.u64 	[%rd2], %rd24;
	st.local.u32 	[%rd2+8], %r8;
	mov.u64 	%rd25, $str$7;
	cvta.global.u64 	%rd26, %rd25;
	{ // callseq 7, 0
	.param .b64 param0;
	st.param.b64 	[param0], %rd26;
	.param .b64 param1;
	st.param.b64 	[param1], %rd1;
	.param .b32 retval0;
	call.uni (retval0), 
	vprintf, 
	(
	param0, 
	param1
	);
	ld.param.b32 	%r36, [retval0];
	} // callseq 7
	mov.b64 	%rd27, 4623451672239144960;
	st.local.u64 	[%rd2], %rd27;
	st.local.u32 	[%rd2+8], %r9;
	mov.u64 	%rd28, $str$8;
	cvta.global.u64 	%rd29, %rd28;
	{ // callseq 8, 0
	.param .b64 param0;
	st.param.b64 	[param0], %rd29;
	.param .b64 param1;
	st.param.b64 	[param1], %rd1;
	.param .b32 retval0;
	call.uni (retval0), 
	vprintf, 
	(
	param0, 
	param1
	);
	ld.param.b32 	%r38, [retval0];
	} // callseq 8
	mov.b64 	%rd30, 4623507967449235456;
	st.local.u64 	[%rd2], %rd30;
	st.local.u32 	[%rd2+8], %r10;
	mov.u64 	%rd31, $str$9;
	cvta.global.u64 	%rd32, %rd31;
	{ // callseq 9, 0
	.param .b64 param0;
	st.param.b64 	[param0], %rd32;
	.param .b64 param1;
	st.param.b64 	[param1], %rd1;
	.param .b32 retval0;
	call.uni (retval0), 
	vprintf, 
	(
	param0, 
	param1
	);
	ld.param.b32 	%r40, [retval0];
	} // callseq 9
	mov.b64 	%rd33, 4623564262659325952;
	st.local.u64 	[%rd2], %rd33;
	st.local.u32 	[%rd2+8], %r11;
	mov.u64 	%rd34, $str$10;
	cvta.global.u64 	%rd35, %rd34;
	{ // callseq 10, 0
	.param .b64 param0;
	st.param.b64 	[param0], %rd35;
	.param .b64 param1;
	st.param.b64 	[param1], %rd1;
	.param .b32 retval0;
	call.uni (retval0), 
	vprintf, 
	(
	param0, 
	param1
	);
	ld.param.b32 	%r42, [retval0];
	} // callseq 10
	mov.b64 	%rd36, 4623620557332545536;
	st.local.u64 	[%rd2], %rd36;
	st.local.u32 	[%rd2+8], %r12;
	mov.u64 	%rd37, $str$11;
	cvta.global.u64 	%rd38, %rd37;
	{ // callseq 11, 0
	.param .b64 param0;
	st.param.b64 	[param0], %rd38;
	.param .b64 param1;
	st.param.b64 	[param1], %rd1;
	.param .b32 retval0;
	call.uni (retval0), 
	vprintf, 
	(
	param0, 
	param1
	);
	ld.param.b32 	%r44, [retval0];
	} // callseq 11
	mov.b64 	%rd39, 4623676852542636032;
	st.local.u64 	[%rd2], %rd39;
	st.local.u32 	[%rd2+8], %r13;
	mov.u64 	%rd40, $str$12;
	cvta.global.u64 	%rd41, %rd40;
	{ // callseq 12, 0
	.param .b64 param0;
	st.param.b64 	[param0], %rd41;
	.param .b64 param1;
	st.param.b64 	[param1], %rd1;
	.param .b32 retval0;
	call.uni (retval0), 
	vprintf, 
	(
	param0, 
	param1
	);
	ld.param.b32 	%r46, [retval0];
	} // callseq 12
	mov.b64 	%rd42, 4623733147215855616;
	st.local.u64 	[%rd2], %rd42;
	st.local.u32 	[%rd2+8], %r14;
	mov.u64 	%rd43, $str$13;
	cvta.global.u64 	%rd44, %rd43;
	{ // callseq 13, 0
	.param .b64 param0;
	st.param.b64 	[param0], %rd44;
	.param .b64 param1;
	st.param.b64 	[param1], %rd1;
	.param .b32 retval0;
	call.uni (retval0), 
	vprintf, 
	(
	param0, 
	param1
	);
	ld.param.b32 	%r48, [retval0];
	} // callseq 13
	mov.b64 	%rd45, 4623789442425946112;
	st.local.u64 	[%rd2], %rd45;
	st.local.u32 	[%rd2+8], %r15;
	mov.u64 	%rd46, $str$14;
	cvta.global.u64 	%rd47, %rd46;
	{ // callseq 14, 0
	.param .b64 param0;
	st.param.b64 	[param0], %rd47;
	.param .b64 param1;
	st.param.b64 	[param1], %rd1;
	.param .b32 retval0;
	call.uni (retval0), 
	vprintf, 
	(
	param0, 
	param1
	);
	ld.param.b32 	%r50, [retval0];
	} // callseq 14
	mov.b64 	%rd48, 4623845737636036608;
	st.local.u64 	[%rd2], %rd48;
	st.local.u32 	[%rd2+8], %r16;
	mov.u64 	%rd49, $str$15;
	cvta.global.u64 	%rd50, %rd49;
	{ // callseq 15, 0
	.param .b64 param0;
	st.param.b64 	[param0], %rd50;
	.param .b64 param1;
	st.param.b64 	[param1], %rd1;
	.param .b32 retval0;
	call.uni (retval0), 
	vprintf, 
	(
	param0, 
	param1
	);
	ld.param.b32 	%r52, [retval0];
	} // callseq 15
	mov.b64 	%rd51, 4623902032309256192;
	st.local.u64 	[%rd2], %rd51;
	st.local.u32 	[%rd2+8], %r17;
	mov.u64 	%rd52, $str$16;
	cvta.global.u64 	%rd53, %rd52;
	{ // callseq 16, 0
	.param .b64 param0;
	st.param.b64 	[param0], %rd53;
	.param .b64 param1;
	st.param.b64 	[param1], %rd1;
	.param .b32 retval0;
	call.uni (retval0), 
	vprintf, 
	(
	param0, 
	param1
	);
	ld.param.b32 	%r54, [retval0];
	} // callseq 16
	mov.b64 	%rd54, 4623958327519346688;
	st.local.u64 	[%rd2], %rd54;
	st.local.u32 	[%rd2+8], %r18;
	mov.u64 	%rd55, $str$17;
	cvta.global.u64 	%rd56, %rd55;
	{ // callseq 17, 0
	.param .b64 param0;
	st.param.b64 	[param0], %rd56;
	.param .b64 param1;
	st.param.b64 	[param1], %rd1;
	.param .b32 retval0;
	call.uni (retval0), 
	vprintf, 
	(
	param0, 
	param1
	);
	ld.param.b32 	%r56, [retval0];
	} // callseq 17
	mov.b64 	%rd57, 4624014622192566272;
	st.local.u64 	[%rd2], %rd57;
	st.local.u32 	[%rd2+8], %r19;
	mov.u64 	%rd58, $str$18;
	cvta.global.u64 	%rd59, %rd58;
	{ // callseq 18, 0
	.param .b64 param0;
	st.param.b64 	[param0], %rd59;
	.param .b64 param1;
	st.param.b64 	[param1], %rd1;
	.param .b32 retval0;
	call.uni (retval0), 
	vprintf, 
	(
	param0, 
	param1
	);
	ld.param.b32 	%r58, [retval0];
	} // callseq 18
	mov.b64 	%rd60, 4624070917402656768;
	st.local.u64 	[%rd2], %rd60;
	st.local.u32 	[%rd2+8], %r20;
	mov.u64 	%rd61, $str$19;
	cvta.global.u64 	%rd62, %rd61;
	{ // callseq 19, 0
	.param .b64 param0;
	st.param.b64 	[param0], %rd62;
	.param .b64 param1;
	st.param.b64 	[param1], %rd1;
	.param .b32 retval0;
	call.uni (retval0), 
	vprintf, 
	(
	param0, 
	param1
	);
	ld.param.b32 	%r60, [retval0];
	} // callseq 19
	mov.b64 	%rd63, 4624127212612747264;
	st.local.u64 	[%rd2], %rd63;
	st.local.u32 	[%rd2+8], %r21;
	mov.u64 	%rd64, $str$20;
	cvta.global.u64 	%rd65, %rd64;
	{ // callseq 20, 0
	.param .b64 param0;
	st.param.b64 	[param0], %rd65;
	.param .b64 param1;
	st.param.b64 	[param1], %rd1;
	.param .b32 retval0;
	call.uni (retval0), 
	vprintf, 
	(
	param0, 
	param1
	);
	ld.param.b32 	%r62, [retval0];
	} // callseq 20
	ret;

}


// ===== COMPILED SASS (sm_100) =====

	.target	sm_100

	.elftype	@"ET_EXEC"


//--------------------- .note.nv.tkinfo           --------------------------
	.section	.note.nv.tkinfo,"",@"SHT_NOTE"
	.sectionflags	@"SHF_NOTE_NV_TKINFO"
	.tkinfo
        /*0018*/ 	.word	0x00000002
        /*0030*/ 	.string	""
        /*0030*/ 	.string	"ptxas"
        /*0030*/ 	.string	"Cuda compilation tools, release 13.0, V13.0.88"
        /*0030*/ 	.string	"Build cuda_13.0.r13.0/compiler.36424714_0"
        /*0030*/ 	.string	"-arch sm_100 -m 64 "



//--------------------- .note.nv.cuinfo           --------------------------
	.section	.note.nv.cuinfo,"",@"SHT_NOTE"
	.sectionflags	@"SHF_NOTE_NV_CUINFO"
        /*0018*/ 	.short	0x0002
        /*001a*/ 	.short	0x0064
        /*001c*/ 	.short	0x0082
	.zero		2


//--------------------- .nv.info                  --------------------------
	.section	.nv.info,"",@"SHT_CUDA_INFO"
	.align	4


	//----- nvinfo : EIATTR_REGCOUNT
	.align		4
        /*0000*/ 	.byte	0x04, 0x2f
        /*0002*/ 	.short	(.L_22 - .L_21)
	.align		4
.L_21:
        /*0004*/ 	.word	index@(_Z11device_callv)
        /*0008*/ 	.word	0x00000018


	//----- nvinfo : EIATTR_FRAME_SIZE
	.align		4
.L_22:
        /*000c*/ 	.byte	0x04, 0x11
        /*000e*/ 	.short	(.L_24 - .L_23)
	.align		4
.L_23:
        /*0010*/ 	.word	index@(_Z11device_callv)
        /*0014*/ 	.word	0x00000010


	//----- nvinfo : EIATTR_MIN_STACK_SIZE
	.align		4
.L_24:
        /*0018*/ 	.byte	0x04, 0x12
        /*001a*/ 	.short	(.L_26 - .L_25)
	.align		4
.L_25:
        /*001c*/ 	.word	index@(_Z11device_callv)
        /*0020*/ 	.word	0x00000010
.L_26:


//--------------------- .nv.compat                --------------------------
	.section	.nv.compat,"",@"SHT_CUDA_COMPAT_INFO"
	.align	4
        /*0000*/ 	.byte	0x02, 0x09, 0x00, 0x00, 0x02, 0x02, 0x01, 0x00, 0x02, 0x05, 0x05, 0x00, 0x03, 0x07, 0x01, 0x01
        /*0010*/ 	.byte	0x02, 0x03, 0x00, 0x00, 0x02, 0x06, 0x01, 0x00, 0x04, 0x0b, 0x08, 0x00, 0x09, 0x00, 0x00, 0x00
        /*0020*/ 	.byte	0x00, 0x00, 0x00, 0x00


//--------------------- .nv.info._Z11device_callv --------------------------
	.section	.nv.info._Z11device_callv,"",@"SHT_CUDA_INFO"
	.sectionflags	@""
	.align	4


	//----- nvinfo : EIATTR_CUDA_API_VERSION
	.align		4
        /*0000*/ 	.byte	0x04, 0x37
        /*0002*/ 	.short	(.L_28 - .L_27)
.L_27:
        /*0004*/ 	.word	0x00000082


	//----- nvinfo : EIATTR_SPARSE_MMA_MASK
	.align		4
.L_28:
        /*0008*/ 	.byte	0x03, 0x50
        /*000a*/ 	.short	0x0000


	//----- nvinfo : EIATTR_MAXREG_COUNT
	.align		4
        /*000c*/ 	.byte	0x03, 0x1b
        /*000e*/ 	.short	0x00ff


	//----- nvinfo : EIATTR_EXTERNS
	.align		4
        /*0010*/ 	.byte	0x04, 0x0f
        /*0012*/ 	.short	(.L_30 - .L_29)


	//   ....[0]....
	.align		4
.L_29:
        /*0014*/ 	.word	index@(vprintf)


	//----- nvinfo : EIATTR_MERCURY_ISA_VERSION
	.align		4
.L_30:
        /*0018*/ 	.byte	0x03, 0x5f
        /*001a*/ 	.short	0x0101


	//----- nvinfo : EIATTR_VRC_CTA_INIT_COUNT
	.align		4
        /*001c*/ 	.byte	0x02, 0x4a
	.zero		1
	.zero		1


	//----- nvinfo : EIATTR_SYSCALL_OFFSETS
	.align		4
        /*0020*/ 	.byte	0x04, 0x46
        /*0022*/ 	.short	(.L_32 - .L_31)


	//   ....[0]....
.L_31:
        /*0024*/ 	.word	0x00000130


	//   ....[1]....
        /*0028*/ 	.word	0x00000200


	//   ....[2]....
        /*002c*/ 	.word	0x000002d0


	//   ....[3]....
        /*0030*/ 	.word	0x000003a0


	//   ....[4]....
        /*0034*/ 	.word	0x00000470


	//   ....[5]....
        /*0038*/ 	.word	0x00000540


	//   ....[6]....
        /*003c*/ 	.word	0x00000610


	//   ....[7]....
        /*0040*/ 	.word	0x000006e0


	//   ....[8]....
        /*0044*/ 	.word	0x000007b0


	//   ....[9]....
        /*0048*/ 	.word	0x00000880


	//   ....[10]....
        /*004c*/ 	.word	0x00000950


	//   ....[11]....
        /*0050*/ 	.word	0x00000a20


	//   ....[12]....
        /*0054*/ 	.word	0x00000af0


	//   ....[13]....
        /*0058*/ 	.word	0x00000bc0


	//   ....[14]....
        /*005c*/ 	.word	0x00000c90


	//   ....[15]....
        /*0060*/ 	.word	0x00000d60


	//   ....[16]....
        /*0064*/ 	.word	0x00000e30


	//   ....[17]....
        /*0068*/ 	.word	0x00000f00


	//   ....[18]....
        /*006c*/ 	.word	0x00000fd0


	//   ....[19]....
        /*0070*/ 	.word	0x000010a0


	//   ....[20]....
        /*0074*/ 	.word	0x00001170


	//----- nvinfo : EIATTR_EXIT_INSTR_OFFSETS
	.align		4
.L_32:
        /*0078*/ 	.byte	0x04, 0x1c
        /*007a*/ 	.short	(.L_34 - .L_33)


	//   ....[0]....
.L_33:
        /*007c*/ 	.word	0x00001180


	//----- nvinfo : EIATTR_SW_WAR
	.align		4
.L_34:
        /*0080*/ 	.byte	0x04, 0x36
        /*0082*/ 	.short	(.L_36 - .L_35)
.L_35:
        /*0084*/ 	.word	0x00000008
.L_36:


//--------------------- .nv.callgraph             --------------------------
	.section	.nv.callgraph,"",@"SHT_CUDA_CALLGRAPH"
	.align	4
	.sectionentsize	8
	.align		4
        /*0000*/ 	.word	0x00000000
	.align		4
        /*0004*/ 	.word	0xffffffff
	.align		4
        /*0008*/ 	.word	index@(_Z11device_callv)
	.align		4
        /*000c*/ 	.word	index@(vprintf)
	.align		4
        /*0010*/ 	.word	0x00000000
	.align		4
        /*0014*/ 	.word	0xfffffffe
	.align		4
        /*0018*/ 	.word	0x00000000
	.align		4
        /*001c*/ 	.word	0xfffffffd
	.align		4
        /*0020*/ 	.word	0x00000000
	.align		4
        /*0024*/ 	.word	0xfffffffc


//--------------------- .nv.constant4             --------------------------
	.section	.nv.constant4,"a",@progbits
	.align	8
	.align		8
.nv.constant4:
        /*0000*/ 	.dword	vprintf
	.align		8
        /*0008*/ 	.dword	$str
	.align		8
        /*0010*/ 	.dword	$str$1
	.align		8
        /*0018*/ 	.dword	$str$2
	.align		8
        /*0020*/ 	.dword	$str$3
	.align		8
        /*0028*/ 	.dword	$str$4
	.align		8
        /*0030*/ 	.dword	$str$5
	.align		8
        /*0038*/ 	.dword	$str$6
	.align		8
        /*0040*/ 	.dword	$str$7
	.align		8
        /*0048*/ 	.dword	$str$8
	.align		8
        /*0050*/ 	.dword	$str$9
	.align		8
        /*0058*/ 	.dword	$str$10
	.align		8
        /*0060*/ 	.dword	$str$11
	.align		8
        /*0068*/ 	.dword	$str$12
	.align		8
        /*0070*/ 	.dword	$str$13
	.align		8
        /*0078*/ 	.dword	$str$14
	.align		8
        /*0080*/ 	.dword	$str$15
	.align		8
        /*0088*/ 	.dword	$str$16
	.align		8
        /*0090*/ 	.dword	$str$17
	.align		8
        /*0098*/ 	.dword	$str$18
	.align		8
        /*00a0*/ 	.dword	$str$19
	.align		8
        /*00a8*/ 	.dword	$str$20


//--------------------- .text._Z11device_callv    --------------------------
	.section	.text._Z11device_callv,"ax",@progbits
	.align	128
        .global         _Z11device_callv
        .type           _Z11device_callv,@function
        .size           _Z11device_callv,(.L_x_22 - _Z11device_callv)
        .other          _Z11device_callv,@"STO_CUDA_ENTRY STV_DEFAULT"
_Z11device_callv:
.text._Z11device_callv:
[----:B------:R-:W0:Y:S01]  /*0000*/  LDC R1, c[0x0][0x37c] ;  /* 0x0000df00ff017b82 */ /* 0x000e220000000800 */
[----:B------:R-:W1:Y:S01]  /*0010*/  LDCU UR4, c[0x0][0x2f8] ;  /* 0x00005f00ff0477ac */ /* 0x000e620008000800 */
[----:B------:R-:W-:Y:S02]  /*0020*/  HFMA2 R11, -RZ, RZ, 2.078125, 0.2249755859375 ;  /* 0x40283333ff0b7431 */ /* 0x000fe400000001ff */
[----:B0-----:R-:W-:Y:S01]  /*0030*/  VIADD R1, R1, 0xfffffff0 ;  /* 0xfffffff001017836 */ /* 0x001fe20000000000 */
[----:B------:R-:W-:Y:S01]  /*0040*/  MOV R2, 0x0 ;  /* 0x0000000000027802 */ /* 0x000fe20000000f00 */
[----:B------:R-:W-:Y:S01]  /*0050*/  IMAD.MOV.U32 R10, RZ, RZ, 0x40000000 ;  /* 0x40000000ff0a7424 */ /* 0x000fe200078e00ff */
[----:B------:R-:W0:Y:S01]  /*0060*/  LDCU UR5, c[0x0][0x2fc] ;  /* 0x00005f80ff0577ac */ /* 0x000e220008000800 */
[----:B------:R-:W-:Y:S01]  /*0070*/  IMAD.MOV.U32 R0, RZ, RZ, 0xc ;  /* 0x0000000cff007424 */ /* 0x000fe200078e00ff */
[----:B------:R2:W3:Y:S02]  /*0080*/  LDC.64 R8, c[0x4][R2] ;  /* 0x0100000002087b82 */ /* 0x0004e40000000a00 */
[----:B------:R2:W-:Y:S01]  /*0090*/  STL.64 [R1], R10 ;  /* 0x0000000a01007387 */ /* 0x0005e20000100a00 */
[----:B------:R-:W4:Y:S03]  /*00a0*/  LDCU.64 UR6, c[0x4][0x8] ;  /* 0x01000100ff0677ac */ /* 0x000f260008000a00 */
[----:B------:R2:W-:Y:S01]  /*00b0*/  STL [R1+0x8], R0 ;  /* 0x0000080001007387 */ /* 0x0005e20000100800 */
[----:B-1----:R-:W-:-:S05]  /*00c0*/  IADD3 R16, P0, PT, R1, UR4, RZ ;  /* 0x0000000401107c10 */ /* 0x002fca000ff1e0ff */
[----:B0-----:R-:W-:Y:S02]  /*00d0*/  IMAD.X R17, RZ, RZ, UR5, P0 ;  /* 0x00000005ff117e24 */ /* 0x001fe400080e06ff */
[----:B------:R-:W-:Y:S01]  /*00e0*/  IMAD.MOV.U32 R6, RZ, RZ, R16 ;  /* 0x000000ffff067224 */ /* 0x000fe200078e0010 */
[----:B----4-:R-:W-:Y:S01]  /*00f0*/  MOV R4, UR6 ;  /* 0x0000000600047c02 */ /* 0x010fe20008000f00 */
[----:B------:R-:W-:Y:S01]  /*0100*/  IMAD.U32 R5, RZ, RZ, UR7 ;  /* 0x00000007ff057e24 */ /* 0x000fe2000f8e00ff */
[----:B--2---:R-:W-:-:S07]  /*0110*/  MOV R7, R17 ;  /* 0x0000001100077202 */ /* 0x004fce0000000f00 */
[----:B------:R-:W-:-:S07]  /*0120*/  LEPC R20, `(.L_x_0) ;  /* 0x000000001014794e */ /* 0x000fce0000000000 */
[----:B---3--:R-:W-:Y:S05]  /*0130*/  CALL.ABS.NOINC R8 ;  /* 0x0000000008007343 */ /* 0x008fea0003c00000 */
.L_x_0:
[----:B------:R-:W-:Y:S02]  /*0140*/  HFMA2 R0, -RZ, RZ, 0, 7.152557373046875e-07 ;  /* 0x0000000cff007431 */ /* 0x000fe400000001ff */
[----:B------:R-:W-:Y:S01]  /*0150*/  IMAD.MOV.U32 R8, RZ, RZ, 0x60000000 ;  /* 0x60000000ff087424 */ /* 0x000fe200078e00ff */
[----:B------:R0:W1:Y:S01]  /*0160*/  LDC.64 R10, c[0x4][R2] ;  /* 0x01000000020a7b82 */ /* 0x0000620000000a00 */
[----:B------:R-:W-:Y:S01]  /*0170*/  IMAD.MOV.U32 R9, RZ, RZ, 0x40286666 ;  /* 0x40286666ff097424 */ /* 0x000fe200078e00ff */
[----:B------:R-:W2:Y:S01]  /*0180*/  LDCU.64 UR4, c[0x4][0x10] ;  /* 0x01000200ff0477ac */ /* 0x000ea20008000a00 */
[----:B------:R-:W-:Y:S01]  /*0190*/  MOV R6, R16 ;  /* 0x0000001000067202 */ /* 0x000fe20000000f00 */
[----:B------:R-:W-:Y:S01]  /*01a0*/  IMAD.MOV.U32 R7, RZ, RZ, R17 ;  /* 0x000000ffff077224 */ /* 0x000fe200078e0011 */
[----:B------:R0:W-:Y:S04]  /*01b0*/  STL [R1+0x8], R0 ;  /* 0x0000080001007387 */ /* 0x0001e80000100800 */
[----:B------:R0:W-:Y:S01]  /*01c0*/  STL.64 [R1], R8 ;  /* 0x0000000801007387 */ /* 0x0001e20000100a00 */
[----:B--2---:R-:W-:-:S02]  /*01d0*/  IMAD.U32 R4, RZ, RZ, UR4 ;  /* 0x00000004ff047e24 */ /* 0x004fc4000f8e00ff */
[----:B0-----:R-:W-:-:S07]  /*01e0*/  IMAD.U32 R5, RZ, RZ, UR5 ;  /* 0x00000005ff057e24 */ /* 0x001fce000f8e00ff */
[----:B------:R-:W-:-:S07]  /*01f0*/  LEPC R20, `(.L_x_1) ;  /* 0x000000001014794e */ /* 0x000fce0000000000 */
[----:B-1----:R-:W-:Y:S05]  /*0200*/  CALL.ABS.NOINC R10 ;  /* 0x000000000a007343 */ /* 0x002fea0003c00000 */
.L_x_1:
[----:B------:R-:W-:Y:S02]  /*0210*/  HFMA2 R9, -RZ, RZ, 2.078125, -0.0027332305908203125 ;  /* 0x40289999ff097431 */ /* 0x000fe400000001ff */
[----:B------:R-:W-:Y:S01]  /*0220*/  IMAD.MOV.U32 R8, RZ, RZ, -0x60000000 ;  /* 0xa0000000ff087424 */ /* 0x000fe200078e00ff */
[----:B------:R0:W1:Y:S01]  /*0230*/  LDC.64 R10, c[0x4][R2] ;  /* 0x01000000020a7b82 */ /* 0x0000620000000a00 */
[----:B------:R-:W-:Y:S01]  /*0240*/  IMAD.MOV.U32 R0, RZ, RZ, 0xc ;  /* 0x0000000cff007424 */ /* 0x000fe200078e00ff */
[----:B------:R-:W2:Y:S01]  /*0250*/  LDCU.64 UR4, c[0x4][0x18] ;  /* 0x01000300ff0477ac */ /* 0x000ea20008000a00 */
[----:B------:R-:W-:Y:S01]  /*0260*/  IMAD.MOV.U32 R6, RZ, RZ, R16 ;  /* 0x000000ffff067224 */ /* 0x000fe200078e0010 */
[----:B------:R0:W-:Y:S01]  /*0270*/  STL.64 [R1], R8 ;  /* 0x0000000801007387 */ /* 0x0001e20000100a00 */
[----:B------:R-:W-:-:S03]  /*0280*/  IMAD.MOV.U32 R7, RZ, RZ, R17 ;  /* 0x000000ffff077224 */ /* 0x000fc600078e0011 */
[----:B------:R0:W-:Y:S01]  /*0290*/  STL [R1+0x8], R0 ;  /* 0x0000080001007387 */ /* 0x0001e20000100800 */
[----:B--2---:R-:W-:Y:S01]  /*02a0*/  IMAD.U32 R4, RZ, RZ, UR4 ;  /* 0x00000004ff047e24 */ /* 0x004fe2000f8e00ff */
[----:B0-----:R-:W-:-:S07]  /*02b0*/  MOV R5, UR5 ;  /* 0x0000000500057c02 */ /* 0x001fce0008000f00 */
[----:B------:R-:W-:-:S07]  /*02c0*/  LEPC R20, `(.L_x_2) ;  /* 0x000000001014794e */ /* 0x000fce0000000000 */
[----:B-1----:R-:W-:Y:S05]  /*02d0*/  CALL.ABS.NOINC R10 ;  /* 0x000000000a007343 */ /* 0x002fea0003c00000 */
.L_x_2:
[----:B------:R-:W-:Y:S02]  /*02e0*/  HFMA2 R8, -RZ, RZ, -2, 0 ;  /* 0xc0000000ff087431 */ /* 0x000fe400000001ff */
[----:B------:R-:W-:Y:S01]  /*02f0*/  IMAD.MOV.U32 R9, RZ, RZ, 0x4028cccc ;  /* 0x4028ccccff097424 */ /* 0x000fe200078e00ff */
[----:B------:R0:W1:Y:S01]  /*0300*/  LDC.64 R10, c[0x4][R2] ;  /* 0x01000000020a7b82 */ /* 0x0000620000000a00 */
[----:B------:R-:W-:Y:S01]  /*0310*/  IMAD.MOV.U32 R0, RZ, RZ, 0xc ;  /* 0x0000000cff007424 */ /* 0x000fe200078e00ff */
[----:B------:R-:W2:Y:S01]  /*0320*/  LDCU.64 UR4, c[0x4][0x20] ;  /* 0x01000400ff0477ac */ /* 0x000ea20008000a00 */
[----:B------:R-:W-:Y:S01]  /*0330*/  IMAD.MOV.U32 R6, RZ, RZ, R16 ;  /* 0x000000ffff067224 */ /* 0x000fe200078e0010 */
[----:B------:R-:W-:Y:S01]  /*0340*/  MOV R7, R17 ;  /* 0x0000001100077202 */ /* 0x000fe20000000f00 */
[----:B------:R0:W-:Y:S04]  /*0350*/  STL.64 [R1], R8 ;  /* 0x0000000801007387 */ /* 0x0001e80000100a00 */
[----:B------:R0:W-:Y:S01]  /*0360*/  STL [R1+0x8], R0 ;  /* 0x0000080001007387 */ /* 0x0001e20000100800 */
[----:B--2---:R-:W-:Y:S01]  /*0370*/  MOV R4, UR4 ;  /* 0x0000000400047c02 */ /* 0x004fe20008000f00 */
[----:B0-----:R-:W-:-:S07]  /*0380*/  IMAD.U32 R5, RZ, RZ, UR5 ;  /* 0x00000005ff057e24 */ /* 0x001fce000f8e00ff */
[----:B------:R-:W-:-:S07]  /*0390*/  LEPC R20, `(.L_x_3) ;  /* 0x000000001014794e */ /* 0x000fce0000000000 */
[----:B-1----:R-:W-:Y:S05]  /*03a0*/  CALL.ABS.NOINC R10 ;  /* 0x000000000a007343 */ /* 0x002fea0003c00000 */
.L_x_3:
        /* <DEDUP_REMOVED lines=13> */
.L_x_4:
[----:B------:R-:W-:Y:S02]  /*0480*/  HFMA2 R9, -RZ, RZ, 2.080078125, 0.2249755859375 ;  /* 0x40293333ff097431 */ /* 0x000fe400000001ff */
[----:B------:R-:W-:Y:S01]  /*0490*/  IMAD.MOV.U32 R8, RZ, RZ, 0x40000000 ;  /* 0x40000000ff087424 */ /* 0x000fe200078e00ff */
        /* <DEDUP_REMOVED lines=11> */
.L_x_5:
[----:B------:R-:W-:Y:S02]  /*0550*/  HFMA2 R8, -RZ, RZ, 512, 0 ;  /* 0x60000000ff087431 */ /* 0x000fe400000001ff */
        /* <DEDUP_REMOVED lines=12> */
.L_x_6:
[----:B------:R-:W-:Y:S02]  /*0620*/  HFMA2 R0, -RZ, RZ, 0, 7.74860382080078125e-07 ;  /* 0x0000000dff007431 */ /* 0x000fe400000001ff */
[----:B------:R-:W-:Y:S01]  /*0630*/  IMAD.MOV.U32 R8, RZ, RZ, -0x60000000 ;  /* 0xa0000000ff087424 */ /* 0x000fe200078e00ff */
        /* <DEDUP_REMOVED lines=11> */
.L_x_7:
[----:B------:R-:W-:Y:S02]  /*06f0*/  HFMA2 R9, -RZ, RZ, 2.080078125, -19.1875 ;  /* 0x4029ccccff097431 */ /* 0x000fe400000001ff */
[----:B------:R-:W-:Y:S01]  /*0700*/  IMAD.MOV.U32 R8, RZ, RZ, -0x40000000 ;  /* 0xc0000000ff087424 */ /* 0x000fe200078e00ff */
[----:B------:R0:W1:Y:S01]  /*0710*/  LDC.64 R10, c[0x4][R2] ;  /* 0x01000000020a7b82 */ /* 0x0000620000000a00 */
[----:B------:R-:W-:Y:S01]  /*0720*/  IMAD.MOV.U32 R0, RZ, RZ, 0xd ;  /* 0x0000000dff007424 */ /* 0x000fe200078e00ff */
[----:B------:R-:W2:Y:S01]  /*0730*/  LDCU.64 UR4, c[0x4][0x48] ;  /* 0x01000900ff0477ac */ /* 0x000ea20008000a00 */
[----:B------:R-:W-:Y:S01]  /*0740*/  IMAD.MOV.U32 R6, RZ, RZ, R16 ;  /* 0x000000ffff067224 */ /* 0x000fe200078e0010 */
[----:B------:R-:W-:Y:S01]  /*0750*/  MOV R7, R17 ;  /* 0x0000001100077202 */ /* 0x000fe20000000f00 */
[----:B------:R0:W-:Y:S04]  /*0760*/  STL.64 [R1], R8 ;  /* 0x0000000801007387 */ /* 0x0001e80000100a00 */
[----:B------:R0:W-:Y:S01]  /*0770*/  STL [R1+0x8], R0 ;  /* 0x0000080001007387 */ /* 0x0001e20000100800 */
[----:B--2---:R-:W-:Y:S01]  /*0780*/  IMAD.U32 R4, RZ, RZ, UR4 ;  /* 0x00000004ff047e24 */ /* 0x004fe2000f8e00ff */
[----:B0-----:R-:W-:-:S07]  /*0790*/  MOV R5, UR5 ;  /* 0x0000000500057c02 */ /* 0x001fce0008000f00 */
[----:B------:R-:W-:-:S07]  /*07a0*/  LEPC R20, `(.L_x_8) ;  /* 0x000000001014794e */ /* 0x000fce0000000000 */
[----:B-1----:R-:W-:Y:S05]  /*07b0*/  CALL.ABS.NOINC R10 ;  /* 0x000000000a007343 */ /* 0x002fea0003c00000 */
.L_x_8:
[----:B------:R-:W-:Y:S02]  /*07c0*/  HFMA2 R9, -RZ, RZ, 2.08203125, 0 ;  /* 0x402a0000ff097431 */ /* 0x000fe400000001ff */
[----:B------:R-:W-:Y:S01]  /*07d0*/  IMAD.MOV.U32 R8, RZ, RZ, 0x0 ;  /* 0x00000000ff087424 */ /* 0x000fe200078e00ff */
[----:B------:R0:W1:Y:S01]  /*07e0*/  LDC.64 R10, c[0x4][R2] ;  /* 0x01000000020a7b82 */ /* 0x0000620000000a00 */
[----:B------:R-:W-:Y:S01]  /*07f0*/  IMAD.MOV.U32 R0, RZ, RZ, 0xd ;  /* 0x0000000dff007424 */ /* 0x000fe200078e00ff */
[----:B------:R-:W2:Y:S01]  /*0800*/  LDCU.64 UR4, c[0x4][0x50] ;  /* 0x01000a00ff0477ac */ /* 0x000ea20008000a00 */
[----:B------:R-:W-:Y:S01]  /*0810*/  MOV R6, R16 ;  /* 0x0000001000067202 */ /* 0x000fe20000000f00 */
[----:B------:R-:W-:Y:S01]  /*0820*/  IMAD.MOV.U32 R7, RZ, RZ, R17 ;  /* 0x000000ffff077224 */ /* 0x000fe200078e0011 */
[----:B------:R0:W-:Y:S04]  /*0830*/  STL.64 [R1], R8 ;  /* 0x0000000801007387 */ /* 0x0001e80000100a00 */
[----:B------:R0:W-:Y:S01]  /*0840*/  STL [R1+0x8], R0 ;  /* 0x0000080001007387 */ /* 0x0001e20000100800 */
[----:B--2---:R-:W-:Y:S01]  /*0850*/  MOV R4, UR4 ;  /* 0x0000000400047c02 */ /* 0x004fe20008000f00 */
[----:B0-----:R-:W-:-:S07]  /*0860*/  IMAD.U32 R5, RZ, RZ, UR5 ;  /* 0x00000005ff057e24 */ /* 0x001fce000f8e00ff */
[----:B------:R-:W-:-:S07]  /*0870*/  LEPC R20, `(.L_x_9) ;  /* 0x000000001014794e */ /* 0x000fce0000000000 */
[----:B-1----:R-:W-:Y:S05]  /*0880*/  CALL.ABS.NOINC R10 ;  /* 0x000000000a007343 */ /* 0x002fea0003c00000 */
.L_x_9:
[----:B------:R-:W-:Y:S02]  /*0890*/  HFMA2 R8, -RZ, RZ, 2, 0 ;  /* 0x40000000ff087431 */ /* 0x000fe400000001ff */
[----:B------:R-:W-:Y:S01]  /*08a0*/  IMAD.MOV.U32 R9, RZ, RZ, 0x402a3333 ;  /* 0x402a3333ff097424 */ /* 0x000fe200078e00ff */
[----:B------:R-:W-:Y:S01]  /*08b0*/  MOV R0, 0xd ;  /* 0x0000000d00007802 */ /* 0x000fe20000000f00 */
[----:B------:R0:W1:Y:S01]  /*08c0*/  LDC.64 R10, c[0x4][R2] ;  /* 0x01000000020a7b82 */ /* 0x0000620000000a00 */
        /* <DEDUP_REMOVED lines=9> */
.L_x_10:
        /* <DEDUP_REMOVED lines=13> */
.L_x_11:
[----:B------:R-:W-:Y:S02]  /*0a30*/  HFMA2 R8, -RZ, RZ, -0.0078125, 0 ;  /* 0xa0000000ff087431 */ /* 0x000fe400000001ff */
        /* <DEDUP_REMOVED lines=12> */
.L_x_12:
[----:B------:R-:W-:Y:S02]  /*0b00*/  HFMA2 R9, -RZ, RZ, 2.08203125, -19.1875 ;  /* 0x402accccff097431 */ /* 0x000fe400000001ff */
[----:B------:R-:W-:Y:S01]  /*0b10*/  IMAD.MOV.U32 R8, RZ, RZ, -0x40000000 ;  /* 0xc0000000ff087424 */ /* 0x000fe200078e00ff */
        /* <DEDUP_REMOVED lines=11> */
.L_x_13:
        /* <DEDUP_REMOVED lines=13> */
.L_x_14:
[----:B------:R-:W-:Y:S02]  /*0ca0*/  HFMA2 R9, -RZ, RZ, 2.083984375, 0.2249755859375 ;  /* 0x402b3333ff097431 */ /* 0x000fe400000001ff */
        /* <DEDUP_REMOVED lines=12> */
.L_x_15:
        /* <DEDUP_REMOVED lines=13> */
.L_x_16:
[----:B------:R-:W-:Y:S02]  /*0e40*/  HFMA2 R9, -RZ, RZ, 2.083984375, -0.0027332305908203125 ;  /* 0x402b9999ff097431 */ /* 0x000fe400000001ff */
        /* <DEDUP_REMOVED lines=12> */
.L_x_17:
[----:B------:R-:W-:Y:S02]  /*0f10*/  HFMA2 R8, -RZ, RZ, -2, 0 ;  /* 0xc0000000ff087431 */ /* 0x000fe400000001ff */
        /* <DEDUP_REMOVED lines=12> */
.L_x_18:
[----:B------:R-:W-:Y:S02]  /*0fe0*/  HFMA2 R9, -RZ, RZ, 2.0859375, 0 ;  /* 0x402c0000ff097431 */ /* 0x000fe400000001ff */
        /* <DEDUP_REMOVED lines=12> */
.L_x_19:
[----:B------:R-:W-:Y:S02]  /*10b0*/  HFMA2 R8, -RZ, RZ, 2, 0 ;  /* 0x40000000ff087431 */ /* 0x000fe400000001ff */
[----:B------:R-:W-:Y:S01]  /*10c0*/  IMAD.MOV.U32 R9, RZ, RZ, 0x402c3333 ;  /* 0x402c3333ff097424 */ /* 0x000fe200078e00ff */
[----:B------:R-:W-:Y:S01]  /*10d0*/  MOV R0, 0xe ;  /* 0x0000000e00007802 */ /* 0x000fe20000000f00 */
[----:B------:R-:W0:Y:S01]  /*10e0*/  LDC.64 R2, c[0x4][R2] ;  /* 0x0100000002027b82 */ /* 0x000e220000000a00 */
[----:B------:R-:W1:Y:S01]  /*10f0*/  LDCU.64 UR4, c[0x4][0xa8] ;  /* 0x01001500ff0477ac */ /* 0x000e620008000a00 */
[----:B------:R-:W-:Y:S01]  /*1100*/  IMAD.MOV.U32 R6, RZ, RZ, R16 ;  /* 0x000000ffff067224 */ /* 0x000fe200078e0010 */
[----:B------:R-:W-:Y:S01]  /*1110*/  MOV R7, R17 ;  /* 0x0000001100077202 */ /* 0x000fe20000000f00 */
[----:B------:R2:W-:Y:S04]  /*1120*/  STL.64 [R1], R8 ;  /* 0x0000000801007387 */ /* 0x0005e80000100a00 */
[----:B------:R2:W-:Y:S01]  /*1130*/  STL [R1+0x8], R0 ;  /* 0x0000080001007387 */ /* 0x0005e20000100800 */
[----:B-1----:R-:W-:Y:S01]  /*1140*/  IMAD.U32 R4, RZ, RZ, UR4 ;  /* 0x00000004ff047e24 */ /* 0x002fe2000f8e00ff */
[----:B--2---:R-:W-:-:S07]  /*1150*/  MOV R5, UR5 ;  /* 0x0000000500057c02 */ /* 0x004fce0008000f00 */
[----:B------:R-:W-:-:S07]  /*1160*/  LEPC R20, `(.L_x_20) ;  /* 0x000000001014794e */ /* 0x000fce0000000000 */
[----:B0-----:R-:W-:Y:S05]  /*1170*/  CALL.ABS.NOINC R2 ;  /* 0x0000000002007343 */ /* 0x001fea0003c00000 */
.L_x_20:
[----:B------:R-:W-:Y:S05]  /*1180*/  EXIT ;  /* 0x000000000000794d */ /* 0x000fea0003800000 */
.L_x_21:
[----:B------:R-:W-:-:S00]  /*1190*/  BRA `(.L_x_21) ;  /* 0xfffffffc00fc7947 */ /* 0x000fc0000383ffff */
[----:B------:R-:W-:-:S00]  /*11a0*/  NOP ;  /* 0x0000000000007918 */ /* 0x000fc00000000000 */
        /* <DEDUP_REMOVED lines=13> */
.L_x_22:


//--------------------- .nv.global.init           --------------------------
	.section	.nv.global.init,"aw",@progbits
.nv.global.init:
	.type		$str,@object
	.size		$str,($str$8 - $str)
$str:
        /*0000*/ 	.byte	0x72, 0x65, 0x73, 0x31, 0x20, 0x7c, 0x20, 0x6f, 0x72, 0x69, 0x3a, 0x20, 0x25, 0x66, 0x2c, 0x20
        /*0010*/ 	.byte	0x63, 0x76, 0x74, 0x3a, 0x20, 0x25, 0x64, 0x0a, 0x00
	.type		$str$8,@object
	.size		$str$8,($str$4 - $str$8)
$str$8:
        /*0019*/ 	.byte	0x72, 0x65, 0x73, 0x39, 0x20, 0x7c, 0x20, 0x6f, 0x72, 0x69, 0x3a, 0x20, 0x25, 0x66, 0x2c, 0x20
        /*0029*/ 	.byte	0x63, 0x76, 0x74, 0x3a, 0x20, 0x25, 0x64, 0x0a, 0x00
	.type		$str$4,@object
	.size		$str$4,($str$2 - $str$4)
$str$4:
        /*0032*/ 	.byte	0x72, 0x65, 0x73, 0x35, 0x20, 0x7c, 0x20, 0x6f, 0x72, 0x69, 0x3a, 0x20, 0x25, 0x66, 0x2c, 0x20
        /*0042*/ 	.byte	0x63, 0x76, 0x74, 0x3a, 0x20, 0x25, 0x64, 0x0a, 0x00
	.type		$str$2,@object
	.size		$str$2,($str$6 - $str$2)
$str$2:
        /*004b*/ 	.byte	0x72, 0x65, 0x73, 0x33, 0x20, 0x7c, 0x20, 0x6f, 0x72, 0x69, 0x3a, 0x20, 0x25, 0x66, 0x2c, 0x20
        /*005b*/ 	.byte	0x63, 0x76, 0x74, 0x3a, 0x20, 0x25, 0x64, 0x0a, 0x00
	.type		$str$6,@object
	.size		$str$6,($str$3 - $str$6)
$str$6:
        /*0064*/ 	.byte	0x72, 0x65, 0x73, 0x37, 0x20, 0x7c, 0x20, 0x6f, 0x72, 0x69, 0x3a, 0x20, 0x25, 0x66, 0x2c, 0x20
        /*0074*/ 	.byte	0x63, 0x76, 0x74, 0x3a, 0x20, 0x25, 0x64, 0x0a, 0x00
	.type		$str$3,@object
	.size		$str$3,($str$7 - $str$3)
$str$3:
        /*007d*/ 	.byte	0x72, 0x65, 0x73, 0x34, 0x20, 0x7c, 0x20, 0x6f, 0x72, 0x69, 0x3a, 0x20, 0x25, 0x66, 0x2c, 0x20
        /*008d*/ 	.byte	0x63, 0x76, 0x74, 0x3a, 0x20, 0x25, 0x64, 0x0a, 0x00
	.type		$str$7,@object
	.size		$str$7,($str$1 - $str$7)
$str$7:
        /*0096*/ 	.byte	0x72, 0x65, 0x73, 0x38, 0x20, 0x7c, 0x20, 0x6f, 0x72, 0x69, 0x3a, 0x20, 0x25, 0x66, 0x2c, 0x20
        /*00a6*/ 	.byte	0x63, 0x76, 0x74, 0x3a, 0x20, 0x25, 0x64, 0x0a, 0x00
	.type		$str$1,@object
	.size		$str$1,($str$5 - $str$1)
$str$1:
        /*00af*/ 	.byte	0x72, 0x65, 0x73, 0x32, 0x20, 0x7c, 0x20, 0x6f, 0x72, 0x69, 0x3a, 0x20, 0x25, 0x66, 0x2c, 0x20
        /*00bf*/ 	.byte	0x63, 0x76, 0x74, 0x3a, 0x20, 0x25, 0x64, 0x0a, 0x00
	.type		$str$5,@object
	.size		$str$5,($str$16 - $str$5)
$str$5:
        /*00c8*/ 	.byte	0x72, 0x65, 0x73, 0x36, 0x20, 0x7c, 0x20, 0x6f, 0x72, 0x69, 0x3a, 0x20, 0x25, 0x66, 0x2c, 0x20
        /*00d8*/ 	.byte	0x63, 0x76, 0x74, 0x3a, 0x20, 0x25, 0x64, 0x0a, 0x00
	.type		$str$16,@object
	.size		$str$16,($str$20 - $str$16)
$str$16:
        /*00e1*/ 	.byte	0x72, 0x65, 0x73, 0x31, 0x37, 0x20, 0x7c, 0x20, 0x6f, 0x72, 0x69, 0x3a, 0x20, 0x25, 0x66, 0x2c
        /*00f1*/ 	.byte	0x20, 0x63, 0x76, 0x74, 0x3a, 0x20, 0x25, 0x64, 0x0a, 0x00
	.type		$str$20,@object
	.size		$str$20,($str$12 - $str$20)
$str$20:
        /*00fb*/ 	.byte	0x72, 0x65, 0x73, 0x32, 0x31, 0x20, 0x7c, 0x20, 0x6f, 0x72, 0x69, 0x3a, 0x20, 0x25, 0x66, 0x2c
        /*010b*/ 	.byte	0x20, 0x63, 0x76, 0x74, 0x3a, 0x20, 0x25, 0x64, 0x0a, 0x00
	.type		$str$12,@object
	.size		$str$12,($str$18 - $str$12)
$str$12:
        /*0115*/ 	.byte	0x72, 0x65, 0x73, 0x31, 0x33, 0x20, 0x7c, 0x20, 0x6f, 0x72, 0x69, 0x3a, 0x20, 0x25, 0x66, 0x2c
        /*0125*/ 	.byte	0x20, 0x63, 0x76, 0x74, 0x3a, 0x20, 0x25, 0x64, 0x0a, 0x00
	.type		$str$18,@object
	.size		$str$18,($str$10 - $str$18)
$str$18:
        /*012f*/ 	.byte	0x72, 0x65, 0x73, 0x31, 0x39, 0x20, 0x7c, 0x20, 0x6f, 0x72, 0x69, 0x3a, 0x20, 0x25, 0x66, 0x2c
        /*013f*/ 	.byte	0x20, 0x63, 0x76, 0x74, 0x3a, 0x20, 0x25, 0x64, 0x0a, 0x00
	.type		$str$10,@object
	.size		$str$10,($str$14 - $str$10)
$str$10:
        /*0149*/ 	.byte	0x72, 0x65, 0x73, 0x31, 0x31, 0x20, 0x7c, 0x20, 0x6f, 0x72, 0x69, 0x3a, 0x20, 0x25, 0x66, 0x2c
        /*0159*/ 	.byte	0x20, 0x63, 0x76, 0x74, 0x3a, 0x20, 0x25, 0x64, 0x0a, 0x00
	.type		$str$14,@object
	.size		$str$14,($str$19 - $str$14)
$str$14:
        /*0163*/ 	.byte	0x72, 0x65, 0x73, 0x31, 0x35, 0x20, 0x7c, 0x20, 0x6f, 0x72, 0x69, 0x3a, 0x20, 0x25, 0x66, 0x2c
        /*0173*/ 	.byte	0x20, 0x63, 0x76, 0x74, 0x3a, 0x20, 0x25, 0x64, 0x0a, 0x00
	.type		$str$19,@object
	.size		$str$19,($str$11 - $str$19)
$str$19:
        /*017d*/ 	.byte	0x72, 0x65, 0x73, 0x32, 0x30, 0x20, 0x7c, 0x20, 0x6f, 0x72, 0x69, 0x3a, 0x20, 0x25, 0x66, 0x2c
        /*018d*/ 	.byte	0x20, 0x63, 0x76, 0x74, 0x3a, 0x20, 0x25, 0x64, 0x0a, 0x00
	.type		$str$11,@object
	.size		$str$11,($str$15 - $str$11)
$str$11:
        /*0197*/ 	.byte	0x72, 0x65, 0x73, 0x31, 0x32, 0x20, 0x7c, 0x20, 0x6f, 0x72, 0x69, 0x3a, 0x20, 0x25, 0x66, 0x2c
        /*01a7*/ 	.byte	0x20, 0x63, 0x76, 0x74, 0x3a, 0x20, 0x25, 0x64, 0x0a, 0x00
	.type		$str$15,@object
	.size		$str$15,($str$17 - $str$15)
$str$15:
        /*01b1*/ 	.byte	0x72, 0x65, 0x73, 0x31, 0x36, 0x20, 0x7c, 0x20, 0x6f, 0x72, 0x69, 0x3a, 0x20, 0x25, 0x66, 0x2c
        /*01c1*/ 	.byte	0x20, 0x63, 0x76, 0x74, 0x3a, 0x20, 0x25, 0x64, 0x0a, 0x00
	.type		$str$17,@object
	.size		$str$17,($str$9 - $str$17)
$str$17:
        /*01cb*/ 	.byte	0x72, 0x65, 0x73, 0x31, 0x38, 0x20, 0x7c, 0x20, 0x6f, 0x72, 0x69, 0x3a, 0x20, 0x25, 0x66, 0x2c
        /*01db*/ 	.byte	0x20, 0x63, 0x76, 0x74, 0x3a, 0x20, 0x25, 0x64, 0x0a, 0x00
	.type		$str$9,@object
	.size		$str$9,($str$13 - $str$9)
$str$9:
        /*01e5*/ 	.byte	0x72, 0x65, 0x73, 0x31, 0x30, 0x20, 0x7c, 0x20, 0x6f, 0x72, 0x69, 0x3a, 0x20, 0x25, 0x66, 0x2c
        /*01f5*/ 	.byte	0x20, 0x63, 0x76, 0x74, 0x3a, 0x20, 0x25, 0x64, 0x0a, 0x00
	.type		$str$13,@object
	.size		$str$13,(.L_13 - $str$13)
$str$13:
        /*01ff*/ 	.byte	0x72, 0x65, 0x73, 0x31, 0x34, 0x20, 0x7c, 0x20, 0x6f, 0x72, 0x69, 0x3a, 0x20, 0x25, 0x66, 0x2c
        /*020f*/ 	.byte	0x20, 0x63, 0x76, 0x74, 0x3a, 0x20, 0x25, 0x64, 0x0a, 0x00
.L_13:


//--------------------- .nv.shared.reserved.0     --------------------------
	.section	.nv.shared.reserved.0,"aw",@nobits
	.weak		__nv_reservedSMEM_offset_0_alias
	.size		__nv_reservedSMEM_offset_0_alias, 0, 64
	.other		__nv_reservedSMEM_offset_0_alias,@"STO_CUDA_RESERVED_SHARED STV_DEFAULT"
__nv_reservedSMEM_offset_0_alias:
	.zero		0
	.zero		64


//--------------------- .nv.constant0._Z11device_callv --------------------------
	.section	.nv.constant0._Z11device_callv,"a",@progbits
	.sectionflags	@""
	.align	4
.nv.constant0._Z11device_callv:
	.zero		896


//--------------------- SYMBOLS --------------------------

	.type		.nv.reservedSmem.offset0,@object
	.size		.nv.reservedSmem.offset0,0x4
	.type		vprintf,@function
